//
// Generated by NVIDIA NVVM Compiler
//
// Compiler Build ID: CL-36424714
// Cuda compilation tools, release 13.0, V13.0.88
// Based on NVVM 20.0.0
//

.version 9.0
.target sm_100
.address_size 64

	// .globl	_Z4blurPiS_i

.visible .entry _Z4blurPiS_i(
	.param .u64 .ptr .align 1 _Z4blurPiS_i_param_0,
	.param .u64 .ptr .align 1 _Z4blurPiS_i_param_1,
	.param .u32 _Z4blurPiS_i_param_2
)
{
	.reg .pred 	%p<5>;
	.reg .b32 	%r<35>;
	.reg .b64 	%rd<16>;

	ld.param.u64 	%rd2, [_Z4blurPiS_i_param_0];
	ld.param.u64 	%rd3, [_Z4blurPiS_i_param_1];
	ld.param.u32 	%r2, [_Z4blurPiS_i_param_2];
	cvta.to.global.u64 	%rd1, %rd3;
	mov.u32 	%r3, %tid.x;
	mov.u32 	%r4, %ctaid.x;
	mov.u32 	%r5, %ntid.x;
	mad.lo.s32 	%r6, %r4, %r5, %r3;
	add.s32 	%r1, %r6, %r2;
	add.s32 	%r7, %r1, -99990000;
	setp.lt.u32 	%p1, %r7, -99980000;
	mad.lo.s32 	%r8, %r1, 989560465, 3435968;
	shf.l.wrap.b32 	%r9, %r8, %r8, 28;
	setp.lt.u32 	%p2, %r9, 429497;
	or.pred  	%p3, %p1, %p2;
	@%p3 bra 	$L__BB0_2;
	mad.lo.s32 	%r10, %r1, 989560465, 989560465;
	shf.l.wrap.b32 	%r11, %r10, %r10, 28;
	setp.gt.u32 	%p4, %r11, 429496;
	@%p4 bra 	$L__BB0_3;
$L__BB0_2:
	mul.wide.s32 	%rd14, %r1, 4;
	add.s64 	%rd15, %rd1, %rd14;
	mov.b32 	%r34, 0;
	st.global.u32 	[%rd15], %r34;
	bra.uni 	$L__BB0_4;
$L__BB0_3:
	cvta.to.global.u64 	%rd4, %rd2;
	add.s32 	%r12, %r1, -10000;
	mul.wide.u32 	%rd5, %r12, 4;
	add.s64 	%rd6, %rd4, %rd5;
	ld.global.u32 	%r13, [%rd6];
	mul.wide.u32 	%rd7, %r1, 4;
	add.s64 	%rd8, %rd4, %rd7;
	ld.global.u32 	%r14, [%rd8+40000];
	add.s32 	%r15, %r1, -1;
	mul.wide.u32 	%rd9, %r15, 4;
	add.s64 	%rd10, %rd4, %rd9;
	ld.global.u32 	%r16, [%rd10];
	ld.global.u32 	%r17, [%rd8+4];
	ld.global.u32 	%r18, [%rd8+-40004];
	add.s32 	%r19, %r1, -9999;
	mul.wide.u32 	%rd11, %r19, 4;
	add.s64 	%rd12, %rd4, %rd11;
	ld.global.u32 	%r20, [%rd12];
	ld.global.u32 	%r21, [%rd8+39996];
	ld.global.u32 	%r22, [%rd8+40004];
	add.s32 	%r23, %r14, %r13;
	add.s32 	%r24, %r23, %r16;
	add.s32 	%r25, %r24, %r17;
	add.s32 	%r26, %r25, %r18;
	add.s32 	%r27, %r26, %r20;
	add.s32 	%r28, %r27, %r21;
	add.s32 	%r29, %r28, %r22;
	shr.s32 	%r30, %r29, 31;
	shr.u32 	%r31, %r30, 29;
	add.s32 	%r32, %r29, %r31;
	shr.s32 	%r33, %r32, 3;
	add.s64 	%rd13, %rd1, %rd7;
	st.global.u32 	[%rd13], %r33;
$L__BB0_4:
	ret;

}


// ===== COMPILED SASS (sm_100) =====

	.target	sm_100

	.elftype	@"ET_EXEC"


//--------------------- .note.nv.tkinfo           --------------------------
	.section	.note.nv.tkinfo,"",@"SHT_NOTE"
	.sectionflags	@"SHF_NOTE_NV_TKINFO"
	.tkinfo
        /*0018*/ 	.word	0x00000002
        /*0030*/ 	.string	""
        /*0030*/ 	.string	"ptxas"
        /*0030*/ 	.string	"Cuda compilation tools, release 13.0, V13.0.88"
        /*0030*/ 	.string	"Build cuda_13.0.r13.0/compiler.36424714_0"
        /*0030*/ 	.string	"-arch sm_100 -m 64 "



//--------------------- .note.nv.cuinfo           --------------------------
	.section	.note.nv.cuinfo,"",@"SHT_NOTE"
	.sectionflags	@"SHF_NOTE_NV_CUINFO"
        /*0018*/ 	.short	0x0002
        /*001a*/ 	.short	0x0064
        /*001c*/ 	.short	0x0082
	.zero		2


//--------------------- .nv.info                  --------------------------
	.section	.nv.info,"",@"SHT_CUDA_INFO"
	.align	4


	//----- nvinfo : EIATTR_REGCOUNT
	.align		4
        /*0000*/ 	.byte	0x04, 0x2f
        /*0002*/ 	.short	(.L_1 - .L_0)
	.align		4
.L_0:
        /*0004*/ 	.word	index@(_Z4blurPiS_i)
        /*0008*/ 	.word	0x00000014


	//----- nvinfo : EIATTR_FRAME_SIZE
	.align		4
.L_1:
        /*000c*/ 	.byte	0x04, 0x11
        /*000e*/ 	.short	(.L_3 - .L_2)
	.align		4
.L_2:
        /*0010*/ 	.word	index@(_Z4blurPiS_i)
        /*0014*/ 	.word	0x00000000


	//----- nvinfo : EIATTR_MIN_STACK_SIZE
	.align		4
.L_3:
        /*0018*/ 	.byte	0x04, 0x12
        /*001a*/ 	.short	(.L_5 - .L_4)
	.align		4
.L_4:
        /*001c*/ 	.word	index@(_Z4blurPiS_i)
        /*0020*/ 	.word	0x00000000
.L_5:


//--------------------- .nv.compat                --------------------------
	.section	.nv.compat,"",@"SHT_CUDA_COMPAT_INFO"
	.align	4
        /*0000*/ 	.byte	0x02, 0x09, 0x00, 0x00, 0x02, 0x02, 0x01, 0x00, 0x02, 0x05, 0x05, 0x00, 0x03, 0x07, 0x01, 0x01
        /*0010*/ 	.byte	0x02, 0x03, 0x00, 0x00, 0x02, 0x06, 0x01, 0x00, 0x04, 0x0b, 0x08, 0x00, 0x09, 0x00, 0x00, 0x00
        /*0020*/ 	.byte	0x00, 0x00, 0x00, 0x00


//--------------------- .nv.info._Z4blurPiS_i     --------------------------
	.section	.nv.info._Z4blurPiS_i,"",@"SHT_CUDA_INFO"
	.sectionflags	@""
	.align	4


	//----- nvinfo : EIATTR_CUDA_API_VERSION
	.align		4
        /*0000*/ 	.byte	0x04, 0x37
        /*0002*/ 	.short	(.L_7 - .L_6)
.L_6:
        /*0004*/ 	.word	0x00000082


	//----- nvinfo : EIATTR_KPARAM_INFO
	.align		4
.L_7:
        /*0008*/ 	.byte	0x04, 0x17
        /*000a*/ 	.short	(.L_9 - .L_8)
.L_8:
        /*000c*/ 	.word	0x00000000
        /*0010*/ 	.short	0x0002
        /*0012*/ 	.short	0x0010
        /*0014*/ 	.byte	0x00, 0xf0, 0x11, 0x00


	//----- nvinfo : EIATTR_KPARAM_INFO
	.align		4
.L_9:
        /*0018*/ 	.byte	0x04, 0x17
        /*001a*/ 	.short	(.L_11 - .L_10)
.L_10:
        /*001c*/ 	.word	0x00000000
        /*0020*/ 	.short	0x0001
        /*0022*/ 	.short	0x0008
        /*0024*/ 	.byte	0x00, 0xf5, 0x21, 0x00


	//----- nvinfo : EIATTR_KPARAM_INFO
	.align		4
.L_11:
        /*0028*/ 	.byte	0x04, 0x17
        /*002a*/ 	.short	(.L_13 - .L_12)
.L_12:
        /*002c*/ 	.word	0x00000000
        /*0030*/ 	.short	0x0000
        /*0032*/ 	.short	0x0000
        /*0034*/ 	.byte	0x00, 0xf5, 0x21, 0x00


	//----- nvinfo : EIATTR_SPARSE_MMA_MASK
	.align		4
.L_13:
        /*0038*/ 	.byte	0x03, 0x50
        /*003a*/ 	.short	0x0000


	//----- nvinfo : EIATTR_MAXREG_COUNT
	.align		4
        /*003c*/ 	.byte	0x03, 0x1b
        /*003e*/ 	.short	0x00ff


	//----- nvinfo : EIATTR_MERCURY_ISA_VERSION
	.align		4
        /*0040*/ 	.byte	0x03, 0x5f
        /*0042*/ 	.short	0x0101


	//----- nvinfo : EIATTR_VRC_CTA_INIT_COUNT
	.align		4
        /*0044*/ 	.byte	0x02, 0x4a
	.zero		1
	.zero		1


	//----- nvinfo : EIATTR_EXIT_INSTR_OFFSETS
	.align		4
        /*0048*/ 	.byte	0x04, 0x1c
        /*004a*/ 	.short	(.L_15 - .L_14)


	//   ....[0]....
.L_14:
        /*004c*/ 	.word	0x00000140


	//   ....[1]....
        /*0050*/ 	.word	0x000002f0


	//----- nvinfo : EIATTR_CBANK_PARAM_SIZE
	.align		4
.L_15:
        /*0054*/ 	.byte	0x03, 0x19
        /*0056*/ 	.short	0x0014


	//----- nvinfo : EIATTR_PARAM_CBANK
	.align		4
        /*0058*/ 	.byte	0x04, 0x0a
        /*005a*/ 	.short	(.L_17 - .L_16)
	.align		4
.L_16:
        /*005c*/ 	.word	index@(.nv.constant0._Z4blurPiS_i)
        /*0060*/ 	.short	0x0380
        /*0062*/ 	.short	0x0014


	//----- nvinfo : EIATTR_SW_WAR
	.align		4
.L_17:
        /*0064*/ 	.byte	0x04, 0x36
        /*0066*/ 	.short	(.L_19 - .L_18)
.L_18:
        /*0068*/ 	.word	0x00000008
.L_19:


//--------------------- .nv.callgraph             --------------------------
	.section	.nv.callgraph,"",@"SHT_CUDA_CALLGRAPH"
	.align	4
	.sectionentsize	8
	.align		4
        /*0000*/ 	.word	0x00000000
	.align		4
        /*0004*/ 	.word	0xffffffff
	.align		4
        /*0008*/ 	.word	0x00000000
	.align		4
        /*000c*/ 	.word	0xfffffffe
	.align		4
        /*0010*/ 	.word	0x00000000
	.align		4
        /*0014*/ 	.word	0xfffffffd
	.align		4
        /*0018*/ 	.word	0x00000000
	.align		4
        /*001c*/ 	.word	0xfffffffc


//--------------------- .text._Z4blurPiS_i        --------------------------
	.section	.text._Z4blurPiS_i,"ax",@progbits
	.align	128
        .global         _Z4blurPiS_i
        .type           _Z4blurPiS_i,@function
        .size           _Z4blurPiS_i,(.L_x_1 - _Z4blurPiS_i)
        .other          _Z4blurPiS_i,@"STO_CUDA_ENTRY STV_DEFAULT"
_Z4blurPiS_i:
.text._Z4blurPiS_i:
[----:B------:R-:W-:Y:S01]  /*0000*/  LDC R1, c[0x0][0x37c] ;  /* 0x0000df00ff017b82 */ /* 0x000fe20000000800 */
[----:B------:R-:W0:Y:S07]  /*0010*/  S2R R0, SR_TID.X ;  /* 0x0000000000007919 */ /* 0x000e2e0000002100 */
[----:B------:R-:W0:Y:S01]  /*0020*/  S2UR UR4, SR_CTAID.X ;  /* 0x00000000000479c3 */ /* 0x000e220000002500 */
[----:B------:R-:W1:Y:S07]  /*0030*/  LDCU UR5, c[0x0][0x390] ;  /* 0x00007200ff0577ac */ /* 0x000e6e0008000800 */
[----:B------:R-:W0:Y:S02]  /*0040*/  LDC R3, c[0x0][0x360] ;  /* 0x0000d800ff037b82 */ /* 0x000e240000000800 */
[----:B0-----:R-:W-:-:S02]  /*0050*/  IMAD R0, R3, UR4, R0 ;  /* 0x0000000403007c24 */ /* 0x001fc4000f8e0200 */
[----:B------:R-:W-:Y:S02]  /*0060*/  IMAD.MOV.U32 R3, RZ, RZ, 0x3afb7e91 ;  /* 0x3afb7e91ff037424 */ /* 0x000fe400078e00ff */
[----:B-1----:R-:W-:Y:S01]  /*0070*/  VIADD R0, R0, UR5 ;  /* 0x0000000500007c36 */ /* 0x002fe20008000000 */
[----:B------:R-:W0:Y:S03]  /*0080*/  LDCU.64 UR4, c[0x0][0x358] ;  /* 0x00006b00ff0477ac */ /* 0x000e260008000a00 */
[C---:B------:R-:W-:Y:S01]  /*0090*/  IMAD R2, R0.reuse, R3, 0x346dc0 ;  /* 0x00346dc000027424 */ /* 0x040fe200078e0203 */
[----:B------:R-:W-:-:S04]  /*00a0*/  IADD3 R3, PT, PT, R0, -0x5f5b9f0, RZ ;  /* 0xfa0a461000037810 */ /* 0x000fc80007ffe0ff */
[C---:B------:R-:W-:Y:S01]  /*00b0*/  SHF.L.W.U32.HI R4, R2.reuse, 0x1c, R2 ;  /* 0x0000001c02047819 */ /* 0x040fe20000010e02 */
[----:B------:R-:W-:-:S03]  /*00c0*/  VIADD R2, R2, 0x3ac710d1 ;  /* 0x3ac710d102027836 */ /* 0x000fc60000000000 */
[----:B------:R-:W-:Y:S02]  /*00d0*/  ISETP.GE.U32.AND P0, PT, R4, 0x68db9, PT ;  /* 0x00068db90400780c */ /* 0x000fe40003f06070 */
[----:B------:R-:W-:Y:S02]  /*00e0*/  SHF.L.W.U32.HI R2, R2, 0x1c, R2 ;  /* 0x0000001c02027819 */ /* 0x000fe40000010e02 */
[----:B------:R-:W-:-:S04]  /*00f0*/  ISETP.LT.U32.OR P0, PT, R3, -0x5f592e0, !P0 ;  /* 0xfa0a6d200300780c */ /* 0x000fc80004701470 */
[----:B------:R-:W-:-:S13]  /*0100*/  ISETP.GT.U32.AND P0, PT, R2, 0x68db8, !P0 ;  /* 0x00068db80200780c */ /* 0x000fda0004704070 */
[----:B------:R-:W1:Y:S02]  /*0110*/  @!P0 LDC.64 R2, c[0x0][0x388] ;  /* 0x0000e200ff028b82 */ /* 0x000e640000000a00 */
[----:B-1----:R-:W-:-:S05]  /*0120*/  @!P0 IMAD.WIDE R2, R0, 0x4, R2 ;  /* 0x0000000400028825 */ /* 0x002fca00078e0202 */
[----:B0-----:R0:W-:Y:S01]  /*0130*/  @!P0 STG.E desc[UR4][R2.64], RZ ;  /* 0x000000ff02008986 */ /* 0x0011e2000c101904 */
[----:B------:R-:W-:Y:S05]  /*0140*/  @!P0 EXIT ;  /* 0x000000000000894d */ /* 0x000fea0003800000 */
[----:B------:R-:W1:Y:S01]  /*0150*/  LDC.64 R10, c[0x0][0x380] ;  /* 0x0000e000ff0a7b82 */ /* 0x000e620000000a00 */
[C---:B------:R-:W-:Y:S01]  /*0160*/  IADD3 R5, PT, PT, R0.reuse, -0x2710, RZ ;  /* 0xffffd8f000057810 */ /* 0x040fe20007ffe0ff */
[C---:B------:R-:W-:Y:S01]  /*0170*/  VIADD R9, R0.reuse, 0xffffffff ;  /* 0xffffffff00097836 */ /* 0x040fe20000000000 */
[----:B0-----:R-:W-:-:S03]  /*0180*/  IADD3 R3, PT, PT, R0, -0x270f, RZ ;  /* 0xffffd8f100037810 */ /* 0x001fc60007ffe0ff */
[----:B-1----:R-:W-:-:S04]  /*0190*/  IMAD.WIDE.U32 R4, R5, 0x4, R10 ;  /* 0x0000000405047825 */ /* 0x002fc800078e000a */
[--C-:B------:R-:W-:Y:S02]  /*01a0*/  IMAD.WIDE.U32 R8, R9, 0x4, R10.reuse ;  /* 0x0000000409087825 */ /* 0x100fe400078e000a */
[----:B------:R-:W2:Y:S02]  /*01b0*/  LDG.E R4, desc[UR4][R4.64] ;  /* 0x0000000404047981 */ /* 0x000ea4000c1e1900 */
[C-C-:B------:R-:W-:Y:S02]  /*01c0*/  IMAD.WIDE.U32 R6, R0.reuse, 0x4, R10.reuse ;  /* 0x0000000400067825 */ /* 0x140fe400078e000a */
[----:B------:R-:W2:Y:S02]  /*01d0*/  LDG.E R8, desc[UR4][R8.64] ;  /* 0x0000000408087981 */ /* 0x000ea4000c1e1900 */
[----:B------:R-:W-:Y:S02]  /*01e0*/  IMAD.WIDE.U32 R10, R3, 0x4, R10 ;  /* 0x00000004030a7825 */ /* 0x000fe400078e000a */
[----:B------:R-:W2:Y:S01]  /*01f0*/  LDG.E R13, desc[UR4][R6.64+0x9c40] ;  /* 0x009c4004060d7981 */ /* 0x000ea2000c1e1900 */
[----:B------:R-:W0:Y:S03]  /*0200*/  LDC.64 R2, c[0x0][0x388] ;  /* 0x0000e200ff027b82 */ /* 0x000e260000000a00 */
[----:B------:R-:W3:Y:S04]  /*0210*/  LDG.E R12, desc[UR4][R6.64+0x4] ;  /* 0x00000404060c7981 */ /* 0x000ee8000c1e1900 */
[----:B------:R-:W3:Y:S04]  /*0220*/  LDG.E R15, desc[UR4][R6.64+-0x9c44] ;  /* 0xff63bc04060f7981 */ /* 0x000ee8000c1e1900 */
[----:B------:R-:W4:Y:S04]  /*0230*/  LDG.E R10, desc[UR4][R10.64] ;  /* 0x000000040a0a7981 */ /* 0x000f28000c1e1900 */
[----:B------:R-:W4:Y:S04]  /*0240*/  LDG.E R17, desc[UR4][R6.64+0x9c3c] ;  /* 0x009c3c0406117981 */ /* 0x000f28000c1e1900 */
[----:B------:R-:W5:Y:S01]  /*0250*/  LDG.E R14, desc[UR4][R6.64+0x9c44] ;  /* 0x009c4404060e7981 */ /* 0x000f62000c1e1900 */
[----:B0-----:R-:W-:Y:S01]  /*0260*/  IMAD.WIDE.U32 R2, R0, 0x4, R2 ;  /* 0x0000000400027825 */ /* 0x001fe200078e0002 */
[----:B--2---:R-:W-:-:S04]  /*0270*/  IADD3 R13, PT, PT, R8, R13, R4 ;  /* 0x0000000d080d7210 */ /* 0x004fc80007ffe004 */
[----:B---3--:R-:W-:-:S04]  /*0280*/  IADD3 R12, PT, PT, R15, R13, R12 ;  /* 0x0000000d0f0c7210 */ /* 0x008fc80007ffe00c */
[----:B----4-:R-:W-:-:S05]  /*0290*/  IADD3 R17, PT, PT, R17, R12, R10 ;  /* 0x0000000c11117210 */ /* 0x010fca0007ffe00a */
[----:B-----5:R-:W-:-:S05]  /*02a0*/  IMAD.IADD R14, R14, 0x1, R17 ;  /* 0x000000010e0e7824 */ /* 0x020fca00078e0211 */
[----:B------:R-:W-:-:S04]  /*02b0*/  SHF.R.S32.HI R5, RZ, 0x1f, R14 ;  /* 0x0000001fff057819 */ /* 0x000fc8000001140e */
[----:B------:R-:W-:-:S04]  /*02c0*/  LEA.HI R5, R5, R14, RZ, 0x3 ;  /* 0x0000000e05057211 */ /* 0x000fc800078f18ff */
[----:B------:R-:W-:-:S05]  /*02d0*/  SHF.R.S32.HI R5, RZ, 0x3, R5 ;  /* 0x00000003ff057819 */ /* 0x000fca0000011405 */
[----:B------:R-:W-:Y:S01]  /*02e0*/  STG.E desc[UR4][R2.64], R5 ;  /* 0x0000000502007986 */ /* 0x000fe2000c101904 */
[----:B------:R-:W-:Y:S05]  /*02f0*/  EXIT ;  /* 0x000000000000794d */ /* 0x000fea0003800000 */
.L_x_0:
[----:B------:R-:W-:-:S00]  /*0300*/  BRA `(.L_x_0) ;  /* 0xfffffffc00fc7947 */ /* 0x000fc0000383ffff */
[----:B------:R-:W-:-:S00]  /*0310*/  NOP ;  /* 0x0000000000007918 */ /* 0x000fc00000000000 */
        /* <DEDUP_REMOVED lines=14> */
.L_x_1:


//--------------------- .nv.shared.reserved.0     --------------------------
	.section	.nv.shared.reserved.0,"aw",@nobits
	.weak		__nv_reservedSMEM_offset_0_alias
	.size		__nv_reservedSMEM_offset_0_alias, 0, 64
	.other		__nv_reservedSMEM_offset_0_alias,@"STO_CUDA_RESERVED_SHARED STV_DEFAULT"
__nv_reservedSMEM_offset_0_alias:
	.zero		0
	.zero		64


//--------------------- .nv.constant0._Z4blurPiS_i --------------------------
	.section	.nv.constant0._Z4blurPiS_i,"a",@progbits
	.sectionflags	@""
	.align	4
.nv.constant0._Z4blurPiS_i:
	.zero		916


//--------------------- SYMBOLS --------------------------

	.type		.nv.reservedSmem.offset0,@object
	.size		.nv.reservedSmem.offset0,0x4
